//
// Generated by NVIDIA NVVM Compiler
//
// Compiler Build ID: CL-36424714
// Cuda compilation tools, release 13.0, V13.0.88
// Based on NVVM 20.0.0
//

.version 9.0
.target sm_100
.address_size 64

	// .globl	_Z10treeKernelx
.global .attribute(.managed) .align 8 .u64 num_found;
.global .attribute(.managed) .align 8 .b8 ret[800000];
.global .attribute(.managed) .align 1 .b8 table[256];
.global .attribute(.managed) .align 4 .u32 visited;
// _ZZ10treeKernelxE7s_table has been demoted

.visible .entry _Z10treeKernelx(
	.param .u64 _Z10treeKernelx_param_0
)
{
	.reg .pred 	%p<30>;
	.reg .b16 	%rs<3>;
	.reg .b32 	%r<38>;
	.reg .b64 	%rd<52>;
	// demoted variable
	.shared .align 1 .b8 _ZZ10treeKernelxE7s_table[256];
	ld.param.u64 	%rd12, [_Z10treeKernelx_param_0];
	mov.u32 	%r8, %tid.x;
	cvt.u64.u32 	%rd1, %r8;
	mul.wide.u32 	%rd13, %r8, 16;
	and.b64  	%rd14, %rd13, 240;
	mov.u64 	%rd15, table;
	add.s64 	%rd16, %rd15, %rd14;
	shr.u64 	%rd17, %rd1, 4;
	add.s64 	%rd18, %rd16, %rd17;
	ld.global.u8 	%rs2, [%rd18];
	shl.b32 	%r9, %r8, 4;
	and.b32  	%r10, %r9, 240;
	mov.u32 	%r11, _ZZ10treeKernelxE7s_table;
	add.s32 	%r12, %r11, %r10;
	shr.u32 	%r13, %r8, 4;
	add.s32 	%r14, %r12, %r13;
	st.shared.u8 	[%r14], %rs2;
	bar.sync 	0;
	mov.u32 	%r15, %ctaid.x;
	shl.b64 	%rd19, %rd12, 25;
	mul.wide.u32 	%rd20, %r15, 131072;
	or.b64  	%rd21, %rd19, %rd20;
	mul.lo.s64 	%rd22, %rd21, 10;
	and.b64  	%rd2, %rd22, 281474976448512;
	setp.lt.s64 	%p1, %rd2, %rd21;
	@%p1 bra 	$L__BB0_10;
	shl.b64 	%rd24, %rd1, 9;
	or.b64  	%rd3, %rd2, %rd24;
	mov.b64 	%rd50, 0;
$L__BB0_2:
	or.b64  	%rd5, %rd3, %rd50;
	mov.b32 	%r1, 0;
	mov.u64 	%rd51, %rd5;
	mov.u32 	%r2, %r1;
	mov.u32 	%r3, %r1;
$L__BB0_3:
	mad.lo.s64 	%rd25, %rd51, 25214903917, 11;
	shr.u64 	%rd26, %rd25, 44;
	cvt.u32.u64 	%r17, %rd26;
	and.b32  	%r4, %r17, 15;
	mad.lo.s64 	%rd28, %rd51, 8602081037417187945, 277363943098;
	and.b64  	%rd7, %rd28, 281474976710655;
	shr.u64 	%rd8, %rd7, 44;
	mad.lo.s64 	%rd9, %rd51, -7156445295970328815, -8236752523000230652;
	setp.ne.s32 	%p2, %r1, 0;
	setp.ne.s32 	%p3, %r4, 9;
	or.pred  	%p4, %p2, %p3;
	setp.ne.s64 	%p5, %rd8, 2;
	or.pred  	%p6, %p4, %p5;
	@%p6 bra 	$L__BB0_6;
	setp.eq.s32 	%p25, %r2, 0;
	mov.b32 	%r1, 1;
	mov.b32 	%r2, 0;
	@%p25 bra 	$L__BB0_13;
	mad.lo.s64 	%rd36, %rd5, 246154705703781, 107048004364969;
	and.b64  	%rd37, %rd36, 281474976710655;
	atom.global.add.u64 	%rd38, [num_found], 1;
	shl.b64 	%rd39, %rd38, 3;
	mov.u64 	%rd40, ret;
	add.s64 	%rd41, %rd40, %rd39;
	st.global.u64 	[%rd41], %rd37;
	bra.uni 	$L__BB0_9;
$L__BB0_6:
	setp.ne.s32 	%p7, %r2, 0;
	setp.ne.s32 	%p8, %r4, 2;
	or.pred  	%p9, %p7, %p8;
	setp.ne.s64 	%p10, %rd8, 3;
	or.pred  	%p11, %p9, %p10;
	@%p11 bra 	$L__BB0_11;
	setp.eq.s32 	%p24, %r1, 0;
	mov.b32 	%r1, 0;
	mov.b32 	%r2, 1;
	@%p24 bra 	$L__BB0_13;
	mad.lo.s64 	%rd30, %rd5, 246154705703781, 107048004364969;
	and.b64  	%rd31, %rd30, 281474976710655;
	atom.global.add.u64 	%rd32, [num_found], 1;
	shl.b64 	%rd33, %rd32, 3;
	mov.u64 	%rd34, ret;
	add.s64 	%rd35, %rd34, %rd33;
	st.global.u64 	[%rd35], %rd31;
$L__BB0_9:
	add.s64 	%rd50, %rd50, 1;
	setp.ne.s64 	%p29, %rd50, 512;
	@%p29 bra 	$L__BB0_2;
$L__BB0_10:
	ret;
$L__BB0_11:
	setp.eq.s32 	%p12, %r2, 0;
	setp.eq.s32 	%p13, %r1, 0;
	shl.b32 	%r19, %r4, 4;
	add.s32 	%r21, %r11, %r19;
	cvt.u32.u64 	%r22, %rd8;
	add.s32 	%r23, %r21, %r22;
	ld.shared.u8 	%rs1, [%r23];
	setp.eq.s16 	%p14, %rs1, 0;
	setp.eq.s16 	%p15, %rs1, 1;
	and.pred  	%p16, %p13, %p15;
	or.pred  	%p17, %p14, %p16;
	setp.eq.s16 	%p18, %rs1, 2;
	and.pred  	%p19, %p12, %p18;
	or.pred  	%p20, %p19, %p17;
	@%p20 bra 	$L__BB0_9;
	setp.eq.s16 	%p21, %rs1, 3;
	or.b32  	%r24, %r1, %r2;
	setp.eq.s32 	%p22, %r24, 0;
	and.pred  	%p23, %p22, %p21;
	@%p23 bra 	$L__BB0_9;
$L__BB0_13:
	setp.ne.s32 	%p26, %r3, 0;
	@%p26 bra 	$L__BB0_15;
	mad.lo.s64 	%rd42, %rd7, -4962768464777773056, 18177323374870528;
	shr.s64 	%rd43, %rd42, 32;
	mad.lo.s64 	%rd44, %rd7, 1652483943104512, 720896;
	and.b64  	%rd45, %rd44, 281470681743360;
	add.s64 	%rd46, %rd43, %rd45;
	xor.b64  	%rd47, %rd46, 25214903917;
	mad.lo.s64 	%rd48, %rd47, 25214903917, 11;
	shr.u64 	%rd49, %rd48, 17;
	cvt.u32.u64 	%r29, %rd49;
	and.b32  	%r30, %r29, 2147483647;
	mad.lo.s32 	%r31, %r30, -1431655765, -2;
	shf.l.wrap.b32 	%r32, %r31, %r31, 30;
	setp.lt.u32 	%p28, %r32, 357913941;
	@%p28 bra 	$L__BB0_16;
	bra.uni 	$L__BB0_9;
$L__BB0_15:
	setp.gt.u32 	%p27, %r3, 10;
	@%p27 bra 	$L__BB0_9;
$L__BB0_16:
	add.s32 	%r3, %r3, 1;
	and.b64  	%rd51, %rd9, 281474976710655;
	bra.uni 	$L__BB0_3;

}


// ===== COMPILED SASS (sm_100) =====

	.target	sm_100

	.elftype	@"ET_EXEC"


//--------------------- .note.nv.tkinfo           --------------------------
	.section	.note.nv.tkinfo,"",@"SHT_NOTE"
	.sectionflags	@"SHF_NOTE_NV_TKINFO"
	.tkinfo
        /*0018*/ 	.word	0x00000002
        /*0030*/ 	.string	""
        /*0030*/ 	.string	"ptxas"
        /*0030*/ 	.string	"Cuda compilation tools, release 13.0, V13.0.88"
        /*0030*/ 	.string	"Build cuda_13.0.r13.0/compiler.36424714_0"
        /*0030*/ 	.string	"-arch sm_100 -m 64 "



//--------------------- .note.nv.cuinfo           --------------------------
	.section	.note.nv.cuinfo,"",@"SHT_NOTE"
	.sectionflags	@"SHF_NOTE_NV_CUINFO"
        /*0018*/ 	.short	0x0002
        /*001a*/ 	.short	0x0064
        /*001c*/ 	.short	0x0082
	.zero		2


//--------------------- .nv.info                  --------------------------
	.section	.nv.info,"",@"SHT_CUDA_INFO"
	.align	4


	//----- nvinfo : EIATTR_REGCOUNT
	.align		4
        /*0000*/ 	.byte	0x04, 0x2f
        /*0002*/ 	.short	(.L_5 - .L_4)
	.align		4
.L_4:
        /*0004*/ 	.word	index@(_Z10treeKernelx)
        /*0008*/ 	.word	0x00000018


	//----- nvinfo : EIATTR_FRAME_SIZE
	.align		4
.L_5:
        /*000c*/ 	.byte	0x04, 0x11
        /*000e*/ 	.short	(.L_7 - .L_6)
	.align		4
.L_6:
        /*0010*/ 	.word	index@(_Z10treeKernelx)
        /*0014*/ 	.word	0x00000000


	//----- nvinfo : EIATTR_MIN_STACK_SIZE
	.align		4
.L_7:
        /*0018*/ 	.byte	0x04, 0x12
        /*001a*/ 	.short	(.L_9 - .L_8)
	.align		4
.L_8:
        /*001c*/ 	.word	index@(_Z10treeKernelx)
        /*0020*/ 	.word	0x00000000
.L_9:


//--------------------- .nv.compat                --------------------------
	.section	.nv.compat,"",@"SHT_CUDA_COMPAT_INFO"
	.align	4
        /*0000*/ 	.byte	0x02, 0x09, 0x00, 0x00, 0x02, 0x02, 0x01, 0x00, 0x02, 0x05, 0x05, 0x00, 0x03, 0x07, 0x01, 0x01
        /*0010*/ 	.byte	0x02, 0x03, 0x00, 0x00, 0x02, 0x06, 0x01, 0x00, 0x04, 0x0b, 0x08, 0x00, 0x09, 0x00, 0x00, 0x00
        /*0020*/ 	.byte	0x00, 0x00, 0x00, 0x00


//--------------------- .nv.info._Z10treeKernelx  --------------------------
	.section	.nv.info._Z10treeKernelx,"",@"SHT_CUDA_INFO"
	.sectionflags	@""
	.align	4


	//----- nvinfo : EIATTR_CUDA_API_VERSION
	.align		4
        /*0000*/ 	.byte	0x04, 0x37
        /*0002*/ 	.short	(.L_11 - .L_10)
.L_10:
        /*0004*/ 	.word	0x00000082


	//----- nvinfo : EIATTR_KPARAM_INFO
	.align		4
.L_11:
        /*0008*/ 	.byte	0x04, 0x17
        /*000a*/ 	.short	(.L_13 - .L_12)
.L_12:
        /*000c*/ 	.word	0x00000000
        /*0010*/ 	.short	0x0000
        /*0012*/ 	.short	0x0000
        /*0014*/ 	.byte	0x00, 0xf0, 0x21, 0x00


	//----- nvinfo : EIATTR_SPARSE_MMA_MASK
	.align		4
.L_13:
        /*0018*/ 	.byte	0x03, 0x50
        /*001a*/ 	.short	0x0000


	//----- nvinfo : EIATTR_MAXREG_COUNT
	.align		4
        /*001c*/ 	.byte	0x03, 0x1b
        /*001e*/ 	.short	0x00ff


	//----- nvinfo : EIATTR_NUM_BARRIERS
	.align		4
        /*0020*/ 	.byte	0x02, 0x4c
        /*0022*/ 	.byte	0x01
	.zero		1


	//----- nvinfo : EIATTR_MERCURY_ISA_VERSION
	.align		4
        /*0024*/ 	.byte	0x03, 0x5f
        /*0026*/ 	.short	0x0101


	//----- nvinfo : EIATTR_INT_WARP_WIDE_INSTR_OFFSETS
	.align		4
        /*0028*/ 	.byte	0x04, 0x31
        /*002a*/ 	.short	(.L_15 - .L_14)


	//   ....[0]....
.L_14:
        /*002c*/ 	.word	0x00000540


	//   ....[1]....
        /*0030*/ 	.word	0x000006c0


	//   ....[2]....
        /*0034*/ 	.word	0x000006d0


	//   ....[3]....
        /*0038*/ 	.word	0x000007f0


	//   ....[4]....
        /*003c*/ 	.word	0x00000970


	//   ....[5]....
        /*0040*/ 	.word	0x00000980


	//----- nvinfo : EIATTR_VRC_CTA_INIT_COUNT
	.align		4
.L_15:
        /*0044*/ 	.byte	0x02, 0x4a
	.zero		1
	.zero		1


	//----- nvinfo : EIATTR_EXIT_INSTR_OFFSETS
	.align		4
        /*0048*/ 	.byte	0x04, 0x1c
        /*004a*/ 	.short	(.L_17 - .L_16)


	//   ....[0]....
.L_16:
        /*004c*/ 	.word	0x00000210


	//   ....[1]....
        /*0050*/ 	.word	0x00000d80


	//----- nvinfo : EIATTR_CRS_STACK_SIZE
	.align		4
.L_17:
        /*0054*/ 	.byte	0x04, 0x1e
        /*0056*/ 	.short	(.L_19 - .L_18)
.L_18:
        /*0058*/ 	.word	0x00000000


	//----- nvinfo : EIATTR_CBANK_PARAM_SIZE
	.align		4
.L_19:
        /*005c*/ 	.byte	0x03, 0x19
        /*005e*/ 	.short	0x0008


	//----- nvinfo : EIATTR_PARAM_CBANK
	.align		4
        /*0060*/ 	.byte	0x04, 0x0a
        /*0062*/ 	.short	(.L_21 - .L_20)
	.align		4
.L_20:
        /*0064*/ 	.word	index@(.nv.constant0._Z10treeKernelx)
        /*0068*/ 	.short	0x0380
        /*006a*/ 	.short	0x0008


	//----- nvinfo : EIATTR_SW_WAR
	.align		4
.L_21:
        /*006c*/ 	.byte	0x04, 0x36
        /*006e*/ 	.short	(.L_23 - .L_22)
.L_22:
        /*0070*/ 	.word	0x00000008
.L_23:


//--------------------- .nv.callgraph             --------------------------
	.section	.nv.callgraph,"",@"SHT_CUDA_CALLGRAPH"
	.align	4
	.sectionentsize	8
	.align		4
        /*0000*/ 	.word	0x00000000
	.align		4
        /*0004*/ 	.word	0xffffffff
	.align		4
        /*0008*/ 	.word	0x00000000
	.align		4
        /*000c*/ 	.word	0xfffffffe
	.align		4
        /*0010*/ 	.word	0x00000000
	.align		4
        /*0014*/ 	.word	0xfffffffd
	.align		4
        /*0018*/ 	.word	0x00000000
	.align		4
        /*001c*/ 	.word	0xfffffffc


//--------------------- .nv.constant4             --------------------------
	.section	.nv.constant4,"a",@progbits
	.align	8
	.align		8
.nv.constant4:
        /*0000*/ 	.dword	num_found
	.align		8
        /*0008*/ 	.dword	ret
	.align		8
        /*0010*/ 	.dword	table
	.align		8
        /*0018*/ 	.dword	visited


//--------------------- .text._Z10treeKernelx     --------------------------
	.section	.text._Z10treeKernelx,"ax",@progbits
	.align	128
        .global         _Z10treeKernelx
        .type           _Z10treeKernelx,@function
        .size           _Z10treeKernelx,(.L_x_12 - _Z10treeKernelx)
        .other          _Z10treeKernelx,@"STO_CUDA_ENTRY STV_DEFAULT"
_Z10treeKernelx:
.text._Z10treeKernelx:
[----:B------:R-:W-:Y:S01]  /*0000*/  LDC R1, c[0x0][0x37c] ;  /* 0x0000df00ff017b82 */ /* 0x000fe20000000800 */
[----:B------:R-:W0:Y:S01]  /*0010*/  S2R R5, SR_TID.X ;  /* 0x0000000000057919 */ /* 0x000e220000002100 */
[----:B------:R-:W1:Y:S06]  /*0020*/  LDCU.64 UR4, c[0x4][0x10] ;  /* 0x01000200ff0477ac */ /* 0x000e6c0008000a00 */
[----:B------:R-:W2:Y:S01]  /*0030*/  LDC.64 R8, c[0x0][0x380] ;  /* 0x0000e000ff087b82 */ /* 0x000ea20000000a00 */
[----:B------:R-:W3:Y:S01]  /*0040*/  LDCU.64 UR10, c[0x0][0x358] ;  /* 0x00006b00ff0a77ac */ /* 0x000ee20008000a00 */
[C---:B0-----:R-:W-:Y:S01]  /*0050*/  IMAD.SHL.U32 R0, R5.reuse, 0x10, RZ ;  /* 0x0000001005007824 */ /* 0x041fe200078e00ff */
[----:B------:R-:W-:-:S04]  /*0060*/  SHF.R.U64 R2, R5, 0x4, RZ ;  /* 0x0000000405027819 */ /* 0x000fc800000012ff */
[----:B------:R-:W-:-:S04]  /*0070*/  LOP3.LUT R3, R0, 0xf0, RZ, 0xc0, !PT ;  /* 0x000000f000037812 */ /* 0x000fc800078ec0ff */
[----:B-1----:R-:W-:-:S04]  /*0080*/  IADD3 R2, P0, P1, R2, UR4, R3 ;  /* 0x0000000402027c10 */ /* 0x002fc8000f91e003 */
[----:B------:R-:W-:-:S05]  /*0090*/  IADD3.X R3, PT, PT, RZ, UR5, RZ, P0, P1 ;  /* 0x00000005ff037c10 */ /* 0x000fca00087e24ff */
[----:B---3--:R0:W3:Y:S01]  /*00a0*/  LDG.E.U8 R2, desc[UR10][R2.64] ;  /* 0x0000000a02027981 */ /* 0x0080e2000c1e1100 */
[----:B------:R-:W1:Y:S01]  /*00b0*/  S2UR UR4, SR_CTAID.X ;  /* 0x00000000000479c3 */ /* 0x000e620000002500 */
[C---:B--2---:R-:W-:Y:S01]  /*00c0*/  IMAD.SHL.U32 R6, R8.reuse, 0x2000000, RZ ;  /* 0x0200000008067824 */ /* 0x044fe200078e00ff */
[----:B------:R-:W-:Y:S01]  /*00d0*/  UMOV UR6, 0x400 ;  /* 0x0000040000067882 */ /* 0x000fe20000000000 */
[----:B------:R-:W-:Y:S01]  /*00e0*/  IMAD.SHL.U32 R0, R5, 0x10, RZ ;  /* 0x0000001005007824 */ /* 0x000fe200078e00ff */
[----:B------:R-:W-:-:S04]  /*00f0*/  SHF.L.U64.HI R7, R8, 0x19, R9 ;  /* 0x0000001908077819 */ /* 0x000fc80000010209 */
[----:B------:R-:W2:Y:S01]  /*0100*/  S2UR UR7, SR_CgaCtaId ;  /* 0x00000000000779c3 */ /* 0x000ea20000008800 */
[----:B------:R-:W-:Y:S01]  /*0110*/  LOP3.LUT R0, R0, 0xf0, RZ, 0xc0, !PT ;  /* 0x000000f000007812 */ /* 0x000fe200078ec0ff */
[----:B-1----:R-:W-:-:S06]  /*0120*/  UIMAD.WIDE.U32 UR4, UR4, 0x20000, URZ ;  /* 0x00020000040478a5 */ /* 0x002fcc000f8e00ff */
[----:B------:R-:W-:Y:S01]  /*0130*/  LOP3.LUT R6, R6, UR4, RZ, 0xfc, !PT ;  /* 0x0000000406067c12 */ /* 0x000fe2000f8efcff */
[----:B--2---:R-:W-:Y:S01]  /*0140*/  ULEA UR7, UR7, UR6, 0x18 ;  /* 0x0000000607077291 */ /* 0x004fe2000f8ec0ff */
[----:B------:R-:W-:-:S03]  /*0150*/  LOP3.LUT R7, R7, UR5, RZ, 0xfc, !PT ;  /* 0x0000000507077c12 */ /* 0x000fc6000f8efcff */
[----:B------:R-:W-:-:S04]  /*0160*/  IMAD.WIDE.U32 R8, R6, 0xa, RZ ;  /* 0x0000000a06087825 */ /* 0x000fc800078e00ff */
[----:B------:R-:W-:Y:S01]  /*0170*/  VIADD R0, R0, UR7 ;  /* 0x0000000700007c36 */ /* 0x000fe20008000000 */
[----:B0-----:R-:W-:Y:S01]  /*0180*/  LOP3.LUT R3, R8, 0xfffc0000, RZ, 0xc0, !PT ;  /* 0xfffc000008037812 */ /* 0x001fe200078ec0ff */
[----:B------:R-:W-:-:S03]  /*0190*/  IMAD R11, R7, 0xa, RZ ;  /* 0x0000000a070b7824 */ /* 0x000fc600078e02ff */
[----:B------:R-:W-:Y:S01]  /*01a0*/  ISETP.GE.U32.AND P0, PT, R3, R6, PT ;  /* 0x000000060300720c */ /* 0x000fe20003f06070 */
[----:B------:R-:W-:Y:S01]  /*01b0*/  IMAD.IADD R4, R9, 0x1, R11 ;  /* 0x0000000109047824 */ /* 0x000fe200078e020b */
[----:B------:R-:W-:-:S04]  /*01c0*/  LEA.HI R3, R5, R0, RZ, 0x1c ;  /* 0x0000000005037211 */ /* 0x000fc800078fe0ff */
[----:B------:R-:W-:-:S04]  /*01d0*/  LOP3.LUT R0, R4, 0xffff, RZ, 0xc0, !PT ;  /* 0x0000ffff04007812 */ /* 0x000fc800078ec0ff */
[----:B------:R-:W-:Y:S01]  /*01e0*/  ISETP.GE.AND.EX P0, PT, R0, R7, PT, P0 ;  /* 0x000000070000720c */ /* 0x000fe20003f06300 */
[----:B---3--:R0:W-:Y:S01]  /*01f0*/  STS.U8 [R3], R2 ;  /* 0x0000000203007388 */ /* 0x0081e20000000000 */
[----:B------:R-:W-:Y:S11]  /*0200*/  BAR.SYNC.DEFER_BLOCKING 0x0 ;  /* 0x0000000000007b1d */ /* 0x000ff60000010000 */
[----:B------:R-:W-:Y:S05]  /*0210*/  @!P0 EXIT ;  /* 0x000000000000894d */ /* 0x000fea0003800000 */
[----:B0-----:R-:W-:Y:S01]  /*0220*/  IMAD.SHL.U32 R3, R5, 0x200, RZ ;  /* 0x0000020005037824 */ /* 0x001fe200078e00ff */
[----:B------:R-:W-:Y:S01]  /*0230*/  SHF.R.U32.HI R9, RZ, 0x17, R5 ;  /* 0x00000017ff097819 */ /* 0x000fe20000011605 */
[----:B------:R-:W-:Y:S01]  /*0240*/  UMOV UR4, URZ ;  /* 0x000000ff00047c82 */ /* 0x000fe20008000000 */
[----:B------:R-:W-:Y:S02]  /*0250*/  UMOV UR5, URZ ;  /* 0x000000ff00057c82 */ /* 0x000fe40008000000 */
[----:B------:R-:W-:-:S07]  /*0260*/  LOP3.LUT R8, R3, 0xfffc0000, R8, 0xf8, !PT ;  /* 0xfffc000003087812 */ /* 0x000fce00078ef808 */
.L_x_10:
[----:B-1----:R-:W-:Y:S01]  /*0270*/  LOP3.LUT R10, R8, UR4, RZ, 0xfc, !PT ;  /* 0x00000004080a7c12 */ /* 0x002fe2000f8efcff */
[----:B------:R-:W-:Y:S01]  /*0280*/  UIADD3 UR4, UP1, UPT, UR4, 0x1, URZ ;  /* 0x0000000104047890 */ /* 0x000fe2000ff3e0ff */
[----:B------:R-:W-:Y:S01]  /*0290*/  LOP3.LUT R11, R0, UR5, R9, 0xfe, !PT ;  /* 0x00000005000b7c12 */ /* 0x000fe2000f8efe09 */
[----:B------:R-:W-:Y:S01]  /*02a0*/  HFMA2 R20, -RZ, RZ, 0, 0 ;  /* 0x00000000ff147431 */ /* 0x000fe200000001ff */
[----:B------:R-:W-:Y:S01]  /*02b0*/  BSSY.RECONVERGENT B0, `(.L_x_0) ;  /* 0x00000aa000007945 */ /* 0x000fe20003800200 */
[----:B------:R-:W-:Y:S01]  /*02c0*/  UISETP.NE.U32.AND UP0, UPT, UR4, 0x200, UPT ;  /* 0x000002000400788c */ /* 0x000fe2000bf05070 */
[----:B------:R-:W-:Y:S01]  /*02d0*/  CS2R R16, SRZ ;  /* 0x0000000000107805 */ /* 0x000fe2000001ff00 */
[----:B------:R-:W-:Y:S01]  /*02e0*/  UIADD3.X UR5, UPT, UPT, URZ, UR5, URZ, UP1, !UPT ;  /* 0x00000005ff057290 */ /* 0x000fe20008ffe4ff */
[----:B0-----:R-:W-:Y:S02]  /*02f0*/  IMAD.MOV.U32 R6, RZ, RZ, R10 ;  /* 0x000000ffff067224 */ /* 0x001fe400078e000a */
[----:B------:R-:W-:Y:S01]  /*0300*/  IMAD.MOV.U32 R18, RZ, RZ, R11 ;  /* 0x000000ffff127224 */ /* 0x000fe200078e000b */
[----:B------:R-:W-:-:S11]  /*0310*/  UISETP.NE.AND.EX UP0, UPT, UR5, URZ, UPT, UP0 ;  /* 0x000000ff0500728c */ /* 0x000fd6000bf05300 */
.L_x_9:
[----:B------:R-:W-:Y:S01]  /*0320*/  IMAD R7, R18, -0x21131993, RZ ;  /* 0xdeece66d12077824 */ /* 0x000fe200078e02ff */
[----:B------:R-:W-:Y:S01]  /*0330*/  MOV R5, 0x40 ;  /* 0x0000004000057802 */ /* 0x000fe20000000f00 */
[----:B------:R-:W-:Y:S01]  /*0340*/  IMAD.MOV.U32 R2, RZ, RZ, 0xb ;  /* 0x0000000bff027424 */ /* 0x000fe200078e00ff */
[----:B------:R-:W-:Y:S01]  /*0350*/  BSSY.RELIABLE B1, `(.L_x_1) ;  /* 0x0000077000017945 */ /* 0x000fe20003800100 */
[----:B------:R-:W-:Y:S02]  /*0360*/  IMAD.MOV.U32 R3, RZ, RZ, 0x0 ;  /* 0x00000000ff037424 */ /* 0x000fe400078e00ff */
[----:B------:R-:W-:Y:S02]  /*0370*/  IMAD R12, R6, 0x5, R7 ;  /* 0x00000005060c7824 */ /* 0x000fe400078e0207 */
[----:B------:R-:W-:Y:S02]  /*0380*/  IMAD.MOV.U32 R4, RZ, RZ, -0x6bd21946 ;  /* 0x942de6baff047424 */ /* 0x000fe400078e00ff */
[----:B------:R-:W-:-:S02]  /*0390*/  IMAD R13, R18, -0x4b9ff597, RZ ;  /* 0xb4600a69120d7824 */ /* 0x000fc400078e02ff */
[----:B------:R-:W-:-:S04]  /*03a0*/  IMAD.HI.U32 R7, R6, -0x21131993, R2 ;  /* 0xdeece66d06077827 */ /* 0x000fc800078e0002 */
[----:B------:R-:W-:-:S04]  /*03b0*/  IMAD.WIDE.U32 R4, R6, -0x4b9ff597, R4 ;  /* 0xb4600a6906047825 */ /* 0x000fc800078e0004 */
[----:B------:R-:W-:Y:S02]  /*03c0*/  IMAD R13, R6, 0x7760bb20, R13 ;  /* 0x7760bb20060d7824 */ /* 0x000fe400078e020d */
[----:B------:R-:W-:Y:S02]  /*03d0*/  IMAD.IADD R7, R7, 0x1, R12 ;  /* 0x0000000107077824 */ /* 0x000fe400078e020c */
[----:B------:R-:W-:Y:S02]  /*03e0*/  IMAD.IADD R19, R5, 0x1, R13 ;  /* 0x0000000105137824 */ /* 0x000fe400078e020d */
[----:B------:R-:W-:Y:S01]  /*03f0*/  IMAD.MOV.U32 R12, RZ, RZ, 0x73c4cd04 ;  /* 0x73c4cd04ff0c7424 */ /* 0x000fe200078e00ff */
[----:B------:R-:W-:Y:S01]  /*0400*/  SHF.R.U32.HI R7, RZ, 0xc, R7 ;  /* 0x0000000cff077819 */ /* 0x000fe20000011607 */
[----:B------:R-:W-:Y:S01]  /*0410*/  IMAD.MOV.U32 R13, RZ, RZ, -0x724ed2c8 ;  /* 0x8db12d38ff0d7424 */ /* 0x000fe200078e00ff */
[----:B------:R-:W-:Y:S02]  /*0420*/  LOP3.LUT R19, R19, 0xffff, RZ, 0xc0, !PT ;  /* 0x0000ffff13137812 */ /* 0x000fe400078ec0ff */
[----:B------:R-:W-:Y:S01]  /*0430*/  LOP3.LUT R14, R7, 0xf, RZ, 0xc0, !PT ;  /* 0x0000000f070e7812 */ /* 0x000fe200078ec0ff */
[----:B------:R-:W-:Y:S01]  /*0440*/  IMAD R7, R18, 0x772c5f11, RZ ;  /* 0x772c5f1112077824 */ /* 0x000fe200078e02ff */
[----:B------:R-:W-:-:S02]  /*0450*/  SHF.R.U32.HI R21, RZ, 0xc, R19 ;  /* 0x0000000cff157819 */ /* 0x000fc40000011613 */
[----:B------:R-:W-:Y:S01]  /*0460*/  ISETP.NE.AND P0, PT, R14, 0x9, PT ;  /* 0x000000090e00780c */ /* 0x000fe20003f05270 */
[C---:B------:R-:W-:Y:S01]  /*0470*/  IMAD R15, R6.reuse, -0x6350cd15, R7 ;  /* 0x9caf32eb060f7824 */ /* 0x040fe200078e0207 */
[----:B------:R-:W-:Y:S01]  /*0480*/  ISETP.NE.U32.AND P1, PT, R21, 0x2, PT ;  /* 0x000000021500780c */ /* 0x000fe20003f25070 */
[----:B------:R-:W-:Y:S01]  /*0490*/  IMAD.WIDE.U32 R6, R6, 0x772c5f11, R12 ;  /* 0x772c5f1106067825 */ /* 0x000fe200078e000c */
[----:B------:R-:W-:-:S03]  /*04a0*/  ISETP.NE.OR P0, PT, R16, RZ, P0 ;  /* 0x000000ff1000720c */ /* 0x000fc60000705670 */
[----:B------:R-:W-:Y:S01]  /*04b0*/  IMAD.IADD R18, R7, 0x1, R15 ;  /* 0x0000000107127824 */ /* 0x000fe200078e020f */
[----:B------:R-:W-:-:S13]  /*04c0*/  ISETP.NE.OR.EX P0, PT, RZ, RZ, P0, P1 ;  /* 0x000000ffff00720c */ /* 0x000fda0000705710 */
[----:B------:R-:W-:Y:S05]  /*04d0*/  @P0 BRA `(.L_x_2) ;  /* 0x0000000000980947 */ /* 0x000fea0003800000 */
[----:B------:R-:W-:Y:S01]  /*04e0*/  ISETP.NE.AND P0, PT, R17, RZ, PT ;  /* 0x000000ff1100720c */ /* 0x000fe20003f05270 */
[----:B------:R-:W-:Y:S01]  /*04f0*/  IMAD.MOV.U32 R17, RZ, RZ, RZ ;  /* 0x000000ffff117224 */ /* 0x000fe200078e00ff */
[----:B------:R-:W-:-:S11]  /*0500*/  MOV R16, 0x1 ;  /* 0x0000000100107802 */ /* 0x000fd60000000f00 */
[----:B------:R-:W-:Y:S05]  /*0510*/  @P0 BREAK.RELIABLE B1 ;  /* 0x0000000000010942 */ /* 0x000fea0003800100 */
[----:B------:R-:W-:Y:S05]  /*0520*/  @!P0 BRA `(.L_x_3) ;  /* 0x0000000400648947 */ /* 0x000fea0003800000 */
[----:B------:R-:W0:Y:S01]  /*0530*/  S2R R4, SR_LANEID ;  /* 0x0000000000047919 */ /* 0x000e220000000000 */
[----:B------:R-:W-:Y:S01]  /*0540*/  VOTEU.ANY UR12, UPT, PT ;  /* 0x00000000000c7886 */ /* 0x000fe200038e0100 */
[----:B------:R-:W1:Y:S01]  /*0550*/  LDC.64 R2, c[0x4][RZ] ;  /* 0x01000000ff027b82 */ /* 0x000e620000000a00 */
[----:B------:R-:W0:Y:S01]  /*0560*/  FLO.U32 R15, UR12 ;  /* 0x0000000c000f7d00 */ /* 0x000e2200080e0000 */
[----:B------:R-:W-:Y:S01]  /*0570*/  UPOPC UR8, UR12 ;  /* 0x0000000c000872bf */ /* 0x000fe20008000000 */
[----:B------:R-:W-:-:S03]  /*0580*/  UMOV UR6, URZ ;  /* 0x000000ff00067c82 */ /* 0x000fc60008000000 */
[----:B------:R-:W-:-:S04]  /*0590*/  UIMAD.WIDE.U32 UR8, UR8, 0x1, URZ ;  /* 0x00000001080878a5 */ /* 0x000fc8000f8e00ff */
[----:B------:R-:W-:Y:S02]  /*05a0*/  UIADD3 UR6, UPT, UPT, UR9, UR6, URZ ;  /* 0x0000000609067290 */ /* 0x000fe4000fffe0ff */
[----:B------:R-:W-:-:S04]  /*05b0*/  IMAD.U32 R5, RZ, RZ, UR9 ;  /* 0x00000009ff057e24 */ /* 0x000fc8000f8e00ff */
[----:B------:R-:W-:Y:S01]  /*05c0*/  IMAD.U32 R5, RZ, RZ, UR6 ;  /* 0x00000006ff057e24 */ /* 0x000fe2000f8e00ff */
[----:B0-----:R-:W-:Y:S01]  /*05d0*/  ISETP.EQ.U32.AND P0, PT, R15, R4, PT ;  /* 0x000000040f00720c */ /* 0x001fe20003f02070 */
[----:B------:R-:W-:Y:S01]  /*05e0*/  IMAD.U32 R4, RZ, RZ, UR8 ;  /* 0x00000008ff047e24 */ /* 0x000fe2000f8e00ff */
[----:B------:R-:W0:Y:S01]  /*05f0*/  S2R R12, SR_LTMASK ;  /* 0x00000000000c7919 */ /* 0x000e220000003900 */
[----:B------:R-:W2:Y:S10]  /*0600*/  LDCU.64 UR8, c[0x4][0x8] ;  /* 0x01000100ff0877ac */ /* 0x000eb40008000a00 */
[----:B-1----:R-:W3:Y:S01]  /*0610*/  @P0 ATOMG.E.ADD.64.STRONG.GPU PT, R2, desc[UR10][R2.64], R4 ;  /* 0x80000004020209a8 */ /* 0x002ee200081ef50a */
[----:B------:R-:W-:-:S02]  /*0620*/  HFMA2 R13, -RZ, RZ, 0, 686 ;  /* 0x0000615cff0d7431 */ /* 0x000fc400000001ff */
[----:B------:R-:W-:Y:S01]  /*0630*/  IMAD R11, R11, 0x5bcb1365, RZ ;  /* 0x5bcb13650b0b7824 */ /* 0x000fe200078e02ff */
[----:B------:R-:W-:-:S03]  /*0640*/  UMOV UR6, URZ ;  /* 0x000000ff00067c82 */ /* 0x000fc60008000000 */
[----:B------:R-:W-:Y:S01]  /*0650*/  IMAD R19, R10, 0xdfe0, R11 ;  /* 0x0000dfe00a137824 */ /* 0x000fe200078e020b */
[----:B0-----:R-:W-:Y:S01]  /*0660*/  LOP3.LUT R14, R12, UR12, RZ, 0xc0, !PT ;  /* 0x0000000c0c0e7c12 */ /* 0x001fe2000f8ec0ff */
[----:B------:R-:W-:-:S03]  /*0670*/  IMAD.MOV.U32 R12, RZ, RZ, 0xe462aa9 ;  /* 0x0e462aa9ff0c7424 */ /* 0x000fc600078e00ff */
[----:B------:R-:W0:Y:S01]  /*0680*/  POPC R17, R14 ;  /* 0x0000000e00117309 */ /* 0x000e220000000000 */
[----:B------:R-:W-:-:S04]  /*0690*/  IMAD.WIDE.U32 R10, R10, 0x5bcb1365, R12 ;  /* 0x5bcb13650a0a7825 */ /* 0x000fc800078e000c */
[----:B------:R-:W-:-:S05]  /*06a0*/  IMAD.IADD R11, R11, 0x1, R19 ;  /* 0x000000010b0b7824 */ /* 0x000fca00078e0213 */
[----:B------:R-:W-:Y:S01]  /*06b0*/  LOP3.LUT R11, R11, 0xffff, RZ, 0xc0, !PT ;  /* 0x0000ffff0b0b7812 */ /* 0x000fe200078ec0ff */
[----:B---3--:R-:W-:Y:S04]  /*06c0*/  SHFL.IDX PT, R6, R2, R15, 0x1f ;  /* 0x00001f0f02067589 */ /* 0x008fe800000e0000 */
[----:B------:R-:W0:Y:S02]  /*06d0*/  SHFL.IDX PT, R7, R3, R15, 0x1f ;  /* 0x00001f0f03077589 */ /* 0x000e2400000e0000 */
[----:B0-----:R-:W-:-:S04]  /*06e0*/  IMAD.WIDE.U32 R4, R17, 0x1, R6 ;  /* 0x0000000111047825 */ /* 0x001fc800078e0006 */
[----:B------:R-:W-:Y:S01]  /*06f0*/  VIADD R3, R5, UR6 ;  /* 0x0000000605037c36 */ /* 0x000fe20008000000 */
[----:B--2---:R-:W-:-:S04]  /*0700*/  LEA R2, P0, R4, UR8, 0x3 ;  /* 0x0000000804027c11 */ /* 0x004fc8000f8018ff */
[----:B------:R-:W-:-:S05]  /*0710*/  LEA.HI.X R3, R4, UR9, R3, 0x3, P0 ;  /* 0x0000000904037c11 */ /* 0x000fca00080f1c03 */
[----:B------:R1:W-:Y:S01]  /*0720*/  STG.E.64 desc[UR10][R2.64], R10 ;  /* 0x0000000a02007986 */ /* 0x0003e2000c101b0a */
[----:B------:R-:W-:Y:S05]  /*0730*/  BRA `(.L_x_4) ;  /* 0x0000000400847947 */ /* 0x000fea0003800000 */
.L_x_2:
[----:B------:R-:W-:Y:S02]  /*0740*/  ISETP.NE.AND P0, PT, R14, 0x2, PT ;  /* 0x000000020e00780c */ /* 0x000fe40003f05270 */
[----:B------:R-:W-:Y:S02]  /*0750*/  ISETP.NE.U32.AND P1, PT, R21, 0x3, PT ;  /* 0x000000031500780c */ /* 0x000fe40003f25070 */
[----:B------:R-:W-:-:S04]  /*0760*/  ISETP.NE.OR P0, PT, R17, RZ, P0 ;  /* 0x000000ff1100720c */ /* 0x000fc80000705670 */
[----:B------:R-:W-:-:S13]  /*0770*/  ISETP.NE.OR.EX P0, PT, RZ, RZ, P0, P1 ;  /* 0x000000ffff00720c */ /* 0x000fda0000705710 */
[----:B------:R-:W-:Y:S05]  /*0780*/  @P0 BRA `(.L_x_5) ;  /* 0x0000000000980947 */ /* 0x000fea0003800000 */
[----:B------:R-:W-:Y:S01]  /*0790*/  ISETP.NE.AND P0, PT, R16, RZ, PT ;  /* 0x000000ff1000720c */ /* 0x000fe20003f05270 */
[----:B------:R-:W-:Y:S02]  /*07a0*/  IMAD.MOV.U32 R17, RZ, RZ, 0x1 ;  /* 0x00000001ff117424 */ /* 0x000fe400078e00ff */
[----:B------:R-:W-:-:S10]  /*07b0*/  IMAD.MOV.U32 R16, RZ, RZ, RZ ;  /* 0x000000ffff107224 */ /* 0x000fd400078e00ff */
        /* <DEDUP_REMOVED lines=10> */
[----:B------:R-:W-:-:S04]  /*0860*/  MOV R3, UR9 ;  /* 0x0000000900037c02 */ /* 0x000fc80008000f00 */
[----:B------:R-:W-:Y:S01]  /*0870*/  IMAD.U32 R3, RZ, RZ, UR6 ;  /* 0x00000006ff037e24 */ /* 0x000fe2000f8e00ff */
[----:B0-----:R-:W-:Y:S01]  /*0880*/  ISETP.EQ.U32.AND P0, PT, R15, R2, PT ;  /* 0x000000020f00720c */ /* 0x001fe20003f02070 */
[----:B------:R-:W-:Y:S01]  /*0890*/  IMAD.U32 R2, RZ, RZ, UR8 ;  /* 0x00000008ff027e24 */ /* 0x000fe2000f8e00ff */
[----:B------:R-:W0:Y:S01]  /*08a0*/  S2R R14, SR_LTMASK ;  /* 0x00000000000e7919 */ /* 0x000e220000003900 */
[----:B------:R-:W2:Y:S10]  /*08b0*/  LDCU.64 UR8, c[0x4][0x8] ;  /* 0x01000100ff0877ac */ /* 0x000eb40008000a00 */
[----:B-1----:R-:W3:Y:S01]  /*08c0*/  @P0 ATOMG.E.ADD.64.STRONG.GPU PT, R2, desc[UR10][R12.64], R2 ;  /* 0x800000020c0209a8 */ /* 0x002ee200081ef50a */
[----:B------:R-:W-:Y:S01]  /*08d0*/  IMAD R11, R11, 0x5bcb1365, RZ ;  /* 0x5bcb13650b0b7824 */ /* 0x000fe200078e02ff */
[----:B------:R-:W-:Y:S01]  /*08e0*/  UMOV UR6, URZ ;  /* 0x000000ff00067c82 */ /* 0x000fe20008000000 */
[----:B------:R-:W-:-:S02]  /*08f0*/  IMAD.MOV.U32 R6, RZ, RZ, 0xe462aa9 ;  /* 0x0e462aa9ff067424 */ /* 0x000fc400078e00ff */
[----:B------:R-:W-:Y:S02]  /*0900*/  IMAD.MOV.U32 R7, RZ, RZ, 0x615c ;  /* 0x0000615cff077424 */ /* 0x000fe400078e00ff */
[C---:B------:R-:W-:Y:S02]  /*0910*/  IMAD R11, R10.reuse, 0xdfe0, R11 ;  /* 0x0000dfe00a0b7824 */ /* 0x040fe400078e020b */
[----:B------:R-:W-:-:S04]  /*0920*/  IMAD.WIDE.U32 R6, R10, 0x5bcb1365, R6 ;  /* 0x5bcb13650a067825 */ /* 0x000fc800078e0006 */
[----:B------:R-:W-:-:S05]  /*0930*/  IMAD.IADD R11, R7, 0x1, R11 ;  /* 0x00000001070b7824 */ /* 0x000fca00078e020b */
[----:B------:R-:W-:Y:S02]  /*0940*/  LOP3.LUT R7, R11, 0xffff, RZ, 0xc0, !PT ;  /* 0x0000ffff0b077812 */ /* 0x000fe400078ec0ff */
[----:B0-----:R-:W-:-:S04]  /*0950*/  LOP3.LUT R14, R14, UR12, RZ, 0xc0, !PT ;  /* 0x0000000c0e0e7c12 */ /* 0x001fc8000f8ec0ff */
[----:B------:R-:W0:Y:S01]  /*0960*/  POPC R17, R14 ;  /* 0x0000000e00117309 */ /* 0x000e220000000000 */
        /* <DEDUP_REMOVED lines=8> */
.L_x_5:
[----:B------:R-:W-:Y:S02]  /*09f0*/  LEA R12, R14, UR7, 0x4 ;  /* 0x000000070e0c7c11 */ /* 0x000fe4000f8e20ff */
[----:B------:R-:W-:Y:S02]  /*0a00*/  LOP3.LUT P0, RZ, R16, R17, RZ, 0xfc, !PT ;  /* 0x0000001110ff7212 */ /* 0x000fe4000780fcff */
[----:B------:R-:W-:-:S06]  /*0a10*/  IADD3 R12, PT, PT, R12, R21, RZ ;  /* 0x000000150c0c7210 */ /* 0x000fcc0007ffe0ff */
[----:B------:R-:W0:Y:S02]  /*0a20*/  LDS.U8 R12, [R12] ;  /* 0x000000000c0c7984 */ /* 0x000e240000000000 */
[C---:B0-----:R-:W-:Y:S02]  /*0a30*/  ISETP.NE.AND P1, PT, R12.reuse, 0x1, PT ;  /* 0x000000010c00780c */ /* 0x041fe40003f25270 */
[----:B------:R-:W-:Y:S02]  /*0a40*/  ISETP.NE.AND P2, PT, R12, 0x2, PT ;  /* 0x000000020c00780c */ /* 0x000fe40003f45270 */
[----:B------:R-:W-:Y:S02]  /*0a50*/  ISETP.EQ.AND P1, PT, R16, RZ, !P1 ;  /* 0x000000ff1000720c */ /* 0x000fe40004f22270 */
[----:B------:R-:W-:Y:S02]  /*0a60*/  ISETP.EQ.AND P0, PT, R12, 0x3, !P0 ;  /* 0x000000030c00780c */ /* 0x000fe40004702270 */
[----:B------:R-:W-:-:S02]  /*0a70*/  ISETP.EQ.AND P2, PT, R17, RZ, !P2 ;  /* 0x000000ff1100720c */ /* 0x000fc40005742270 */
[----:B------:R-:W-:-:S04]  /*0a80*/  ISETP.EQ.OR P1, PT, R12, RZ, P1 ;  /* 0x000000ff0c00720c */ /* 0x000fc80000f22670 */
[----:B------:R-:W-:-:S13]  /*0a90*/  PLOP3.LUT P0, PT, P0, P2, P1, 0xfe, 0x0 ;  /* 0x000000000000781c */ /* 0x000fda0000705f16 */
[----:B------:R-:W-:Y:S05]  /*0aa0*/  @P0 BREAK.RELIABLE B1 ;  /* 0x0000000000010942 */ /* 0x000fea0003800100 */
[----:B------:R-:W-:Y:S05]  /*0ab0*/  @P0 BRA `(.L_x_4) ;  /* 0x0000000000a40947 */ /* 0x000fea0003800000 */
.L_x_3:
[----:B------:R-:W-:Y:S05]  /*0ac0*/  BSYNC.RELIABLE B1 ;  /* 0x0000000000017941 */ /* 0x000fea0003800100 */
.L_x_1:
[----:B------:R-:W-:Y:S01]  /*0ad0*/  ISETP.NE.AND P0, PT, R20, RZ, PT ;  /* 0x000000ff1400720c */ /* 0x000fe20003f05270 */
[----:B------:R-:W-:-:S12]  /*0ae0*/  BSSY.RELIABLE B2, `(.L_x_6) ;  /* 0x0000023000027945 */ /* 0x000fd80003800100 */
[----:B------:R-:W-:Y:S05]  /*0af0*/  @P0 BRA `(.L_x_7) ;  /* 0x0000000000780947 */ /* 0x000fea0003800000 */
[----:B------:R-:W-:Y:S02]  /*0b00*/  IMAD.MOV.U32 R12, RZ, RZ, -0x19460000 ;  /* 0xe6ba0000ff0c7424 */ /* 0x000fe400078e00ff */
[----:B------:R-:W-:Y:S02]  /*0b10*/  IMAD.MOV.U32 R13, RZ, RZ, 0x40942d ;  /* 0x0040942dff0d7424 */ /* 0x000fe400078e00ff */
[C---:B------:R-:W-:Y:S02]  /*0b20*/  IMAD R5, R19.reuse, -0x19930000, RZ ;  /* 0xe66d000013057824 */ /* 0x040fe400078e02ff */
[----:B------:R-:W-:Y:S02]  /*0b30*/  IMAD.MOV.U32 R14, RZ, RZ, 0xb0000 ;  /* 0x000b0000ff0e7424 */ /* 0x000fe400078e00ff */
[----:B------:R-:W-:Y:S02]  /*0b40*/  IMAD.MOV.U32 R15, RZ, RZ, 0x0 ;  /* 0x00000000ff0f7424 */ /* 0x000fe400078e00ff */
[----:B------:R-:W-:-:S02]  /*0b50*/  IMAD R19, R19, 0xa690000, RZ ;  /* 0x0a69000013137824 */ /* 0x000fc400078e02ff */
[----:B------:R-:W-:-:S04]  /*0b60*/  IMAD.HI.U32 R13, R4, 0xa690000, R12 ;  /* 0x0a690000040d7827 */ /* 0x000fc800078e000c */
[----:B------:R-:W-:-:S04]  /*0b70*/  IMAD.HI.U32 R14, R4, -0x19930000, R14 ;  /* 0xe66d0000040e7827 */ /* 0x000fc800078e000e */
[C---:B------:R-:W-:Y:S02]  /*0b80*/  IMAD R5, R4.reuse, 0x5deec, R5 ;  /* 0x0005deec04057824 */ /* 0x040fe400078e0205 */
[----:B------:R-:W-:Y:S02]  /*0b90*/  IMAD R12, R4, -0x44df4ba0, R19 ;  /* 0xbb20b460040c7824 */ /* 0x000fe400078e0213 */
[----:B------:R-:W-:-:S03]  /*0ba0*/  IMAD.IADD R4, R14, 0x1, R5 ;  /* 0x000000010e047824 */ /* 0x000fc600078e0205 */
[----:B------:R-:W-:Y:S02]  /*0bb0*/  IADD3 R13, PT, PT, R13, R12, RZ ;  /* 0x0000000c0d0d7210 */ /* 0x000fe40007ffe0ff */
[----:B------:R-:W-:Y:S02]  /*0bc0*/  LOP3.LUT R4, R4, 0xffff, RZ, 0xc0, !PT ;  /* 0x0000ffff04047812 */ /* 0x000fe400078ec0ff */
[----:B------:R-:W-:-:S04]  /*0bd0*/  IADD3 R5, P0, PT, RZ, R13, RZ ;  /* 0x0000000dff057210 */ /* 0x000fc80007f1e0ff */
[----:B------:R-:W-:Y:S02]  /*0be0*/  LEA.HI.X.SX32 R4, R13, R4, 0x1, P0 ;  /* 0x000000040d047211 */ /* 0x000fe400000f0eff */
[----:B------:R-:W-:Y:S02]  /*0bf0*/  LOP3.LUT R5, R5, 0xdeece66d, RZ, 0x3c, !PT ;  /* 0xdeece66d05057812 */ /* 0x000fe400078e3cff */
[----:B------:R-:W-:-:S03]  /*0c00*/  LOP3.LUT R4, R4, 0x5, RZ, 0x3c, !PT ;  /* 0x0000000504047812 */ /* 0x000fc600078e3cff */
[----:B------:R-:W-:-:S04]  /*0c10*/  IMAD.WIDE.U32 R2, R5, -0x21131993, R2 ;  /* 0xdeece66d05027825 */ /* 0x000fc800078e0002 */
[----:B------:R-:W-:-:S04]  /*0c20*/  IMAD R4, R4, -0x21131993, RZ ;  /* 0xdeece66d04047824 */ /* 0x000fc800078e02ff */
[----:B------:R-:W-:-:S04]  /*0c30*/  IMAD R5, R5, 0x5, R4 ;  /* 0x0000000505057824 */ /* 0x000fc800078e0204 */
[----:B------:R-:W-:-:S05]  /*0c40*/  IMAD.IADD R3, R3, 0x1, R5 ;  /* 0x0000000103037824 */ /* 0x000fca00078e0205 */
[----:B------:R-:W-:Y:S01]  /*0c50*/  SHF.R.U64 R2, R2, 0x11, R3 ;  /* 0x0000001102027819 */ /* 0x000fe20000001203 */
[----:B------:R-:W-:-:S03]  /*0c60*/  IMAD.MOV.U32 R3, RZ, RZ, -0x55555555 ;  /* 0xaaaaaaabff037424 */ /* 0x000fc600078e00ff */
[----:B------:R-:W-:-:S05]  /*0c70*/  LOP3.LUT R2, R2, 0x7fffffff, RZ, 0xc0, !PT ;  /* 0x7fffffff02027812 */ /* 0x000fca00078ec0ff */
[----:B------:R-:W-:-:S05]  /*0c80*/  IMAD R2, R2, R3, -0x2 ;  /* 0xfffffffe02027424 */ /* 0x000fca00078e0203 */
[----:B------:R-:W-:-:S04]  /*0c90*/  SHF.L.W.U32.HI R2, R2, 0x1e, R2 ;  /* 0x0000001e02027819 */ /* 0x000fc80000010e02 */
[----:B------:R-:W-:-:S13]  /*0ca0*/  ISETP.GE.U32.AND P0, PT, R2, 0x15555555, PT ;  /* 0x155555550200780c */ /* 0x000fda0003f06070 */
[----:B------:R-:W-:Y:S05]  /*0cb0*/  @P0 BREAK.RELIABLE B2 ;  /* 0x0000000000020942 */ /* 0x000fea0003800100 */
[----:B------:R-:W-:Y:S05]  /*0cc0*/  @!P0 BRA `(.L_x_8) ;  /* 0x0000000000108947 */ /* 0x000fea0003800000 */
[----:B------:R-:W-:Y:S05]  /*0cd0*/  BRA `(.L_x_4) ;  /* 0x00000000001c7947 */ /* 0x000fea0003800000 */
.L_x_7:
[----:B------:R-:W-:-:S13]  /*0ce0*/  ISETP.GT.U32.AND P0, PT, R20, 0xa, PT ;  /* 0x0000000a1400780c */ /* 0x000fda0003f04070 */
[----:B------:R-:W-:Y:S05]  /*0cf0*/  @P0 BREAK.RELIABLE B2 ;  /* 0x0000000000020942 */ /* 0x000fea0003800100 */
[----:B------:R-:W-:Y:S05]  /*0d00*/  @P0 BRA `(.L_x_4) ;  /* 0x0000000000100947 */ /* 0x000fea0003800000 */
.L_x_8:
[----:B------:R-:W-:Y:S05]  /*0d10*/  BSYNC.RELIABLE B2 ;  /* 0x0000000000027941 */ /* 0x000fea0003800100 */
.L_x_6:
[----:B------:R-:W-:Y:S01]  /*0d20*/  VIADD R20, R20, 0x1 ;  /* 0x0000000114147836 */ /* 0x000fe20000000000 */
[----:B------:R-:W-:Y:S01]  /*0d30*/  LOP3.LUT R18, R18, 0xffff, RZ, 0xc0, !PT ;  /* 0x0000ffff12127812 */ /* 0x000fe200078ec0ff */
[----:B------:R-:W-:Y:S06]  /*0d40*/  BRA `(.L_x_9) ;  /* 0xfffffff400747947 */ /* 0x000fec000383ffff */
.L_x_4:
[----:B------:R-:W-:Y:S05]  /*0d50*/  BSYNC.RECONVERGENT B0 ;  /* 0x0000000000007941 */ /* 0x000fea0003800200 */
.L_x_0:
[----:B------:R-:W-:Y:S05]  /*0d60*/  WARPSYNC.ALL ;  /* 0x0000000000007948 */ /* 0x000fea0003800000 */
[----:B------:R-:W-:Y:S05]  /*0d70*/  BRA.U UP0, `(.L_x_10) ;  /* 0xfffffff5003c7547 */ /* 0x000fea000b83ffff */
[----:B------:R-:W-:Y:S05]  /*0d80*/  EXIT ;  /* 0x000000000000794d */ /* 0x000fea0003800000 */
.L_x_11:
[----:B------:R-:W-:-:S00]  /*0d90*/  BRA `(.L_x_11) ;  /* 0xfffffffc00fc7947 */ /* 0x000fc0000383ffff */
[----:B------:R-:W-:-:S00]  /*0da0*/  NOP ;  /* 0x0000000000007918 */ /* 0x000fc00000000000 */
        /* <DEDUP_REMOVED lines=13> */
.L_x_12:


//--------------------- .nv.shared._Z10treeKernelx --------------------------
	.section	.nv.shared._Z10treeKernelx,"aw",@nobits
	.sectionflags	@""
.nv.shared._Z10treeKernelx:
	.zero		1280


//--------------------- .nv.shared.reserved.0     --------------------------
	.section	.nv.shared.reserved.0,"aw",@nobits
	.weak		__nv_reservedSMEM_offset_0_alias
	.size		__nv_reservedSMEM_offset_0_alias, 0, 64
	.other		__nv_reservedSMEM_offset_0_alias,@"STO_CUDA_RESERVED_SHARED STV_DEFAULT"
__nv_reservedSMEM_offset_0_alias:
	.zero		0
	.zero		64


//--------------------- .nv.global                --------------------------
	.section	.nv.global,"aw",@nobits
	.align	8
.nv.global:
	.type		num_found,@object
	.size		num_found,(ret - num_found)
	.other		num_found,@"STV_DEFAULT STO_CUDA_MANAGED"
num_found:
	.zero		8
	.type		ret,@object
	.size		ret,(visited - ret)
	.other		ret,@"STV_DEFAULT STO_CUDA_MANAGED"
ret:
	.zero		800000
	.type		visited,@object
	.size		visited,(table - visited)
	.other		visited,@"STV_DEFAULT STO_CUDA_MANAGED"
visited:
	.zero		4
	.type		table,@object
	.size		table,(.L_2 - table)
	.other		table,@"STV_DEFAULT STO_CUDA_MANAGED"
table:
	.zero		256
.L_2:


//--------------------- .nv.constant0._Z10treeKernelx --------------------------
	.section	.nv.constant0._Z10treeKernelx,"a",@progbits
	.sectionflags	@""
	.align	4
.nv.constant0._Z10treeKernelx:
	.zero		904


//--------------------- SYMBOLS --------------------------

	.type		.nv.reservedSmem.offset0,@object
	.size		.nv.reservedSmem.offset0,0x4
	.type		.nv.reservedSmem.cap,@object
	.size		.nv.reservedSmem.cap,0x4
